	.headerflags	@"EF_CUDA_TEXMODE_UNIFIED EF_CUDA_64BIT_ADDRESS EF_CUDA_ACCELERATORS EF_CUDA_SM90 EF_CUDA_VIRTUAL_SM(EF_CUDA_SM90)"
	.elftype	@"ET_EXEC"


//--------------------- .nv.info                  --------------------------
	.section	.nv.info,"",@"SHT_CUDA_INFO"
	.align	4


	//----- nvinfo : EIATTR_REGCOUNT
	.align		4
        /*0000*/ 	.byte	0x04, 0x2f
        /*0002*/ 	.short	(.L_3 - .L_2)
	.align		4
.L_2:
        /*0004*/ 	.word	index@(triton_poi_fused_add_div_mean_mul_relu_std_sub_0)
        /*0008*/ 	.word	0x0000001a


	//----- nvinfo : EIATTR_MIN_STACK_SIZE
	.align		4
.L_3:
        /*000c*/ 	.byte	0x04, 0x12
        /*000e*/ 	.short	(.L_5 - .L_4)
	.align		4
.L_4:
        /*0010*/ 	.word	index@(triton_poi_fused_add_div_mean_mul_relu_std_sub_0)
        /*0014*/ 	.word	0x00000000


	//----- nvinfo : EIATTR_FRAME_SIZE
	.align		4
.L_5:
        /*0018*/ 	.byte	0x04, 0x11
        /*001a*/ 	.short	(.L_7 - .L_6)
	.align		4
.L_6:
        /*001c*/ 	.word	index@(triton_poi_fused_add_div_mean_mul_relu_std_sub_0)
        /*0020*/ 	.word	0x00000000


	//----- nvinfo : EIATTR_MIN_STACK_SIZE
	.align		4
.L_7:
        /*0024*/ 	.byte	0x04, 0x12
        /*0026*/ 	.short	(.L_9 - .L_8)
	.align		4
.L_8:
        /*0028*/ 	.word	index@(triton_poi_fused_add_div_mean_mul_relu_std_sub_0)
        /*002c*/ 	.word	0x00000000
.L_9:


//--------------------- .nv.info.triton_poi_fused_add_div_mean_mul_relu_std_sub_0 --------------------------
	.section	.nv.info.triton_poi_fused_add_div_mean_mul_relu_std_sub_0,"",@"SHT_CUDA_INFO"
	.sectionflags	@""
	.align	4


	//----- nvinfo : EIATTR_CUDA_API_VERSION
	.align		4
        /*0000*/ 	.byte	0x04, 0x37
        /*0002*/ 	.short	(.L_11 - .L_10)
.L_10:
        /*0004*/ 	.word	0x0000007c


	//----- nvinfo : EIATTR_KPARAM_INFO
	.align		4
.L_11:
        /*0008*/ 	.byte	0x04, 0x17
        /*000a*/ 	.short	(.L_13 - .L_12)
.L_12:
        /*000c*/ 	.word	0x00000000
        /*0010*/ 	.short	0x0004
        /*0012*/ 	.short	0x0020
        /*0014*/ 	.byte	0x00, 0xf0, 0x11, 0x00


	//----- nvinfo : EIATTR_KPARAM_INFO
	.align		4
.L_13:
        /*0018*/ 	.byte	0x04, 0x17
        /*001a*/ 	.short	(.L_15 - .L_14)
.L_14:
        /*001c*/ 	.word	0x00000000
        /*0020*/ 	.short	0x0003
        /*0022*/ 	.short	0x0018
        /*0024*/ 	.byte	0x00, 0xf4, 0x21, 0x00


	//----- nvinfo : EIATTR_KPARAM_INFO
	.align		4
.L_15:
        /*0028*/ 	.byte	0x04, 0x17
        /*002a*/ 	.short	(.L_17 - .L_16)
.L_16:
        /*002c*/ 	.word	0x00000000
        /*0030*/ 	.short	0x0002
        /*0032*/ 	.short	0x0010
        /*0034*/ 	.byte	0x00, 0xf4, 0x21, 0x00


	//----- nvinfo : EIATTR_KPARAM_INFO
	.align		4
.L_17:
        /*0038*/ 	.byte	0x04, 0x17
        /*003a*/ 	.short	(.L_19 - .L_18)
.L_18:
        /*003c*/ 	.word	0x00000000
        /*0040*/ 	.short	0x0001
        /*0042*/ 	.short	0x0008
        /*0044*/ 	.byte	0x00, 0xf4, 0x21, 0x00


	//----- nvinfo : EIATTR_KPARAM_INFO
	.align		4
.L_19:
        /*0048*/ 	.byte	0x04, 0x17
        /*004a*/ 	.short	(.L_21 - .L_20)
.L_20:
        /*004c*/ 	.word	0x00000000
        /*0050*/ 	.short	0x0000
        /*0052*/ 	.short	0x0000
        /*0054*/ 	.byte	0x00, 0xf4, 0x21, 0x00


	//----- nvinfo : EIATTR_SPARSE_MMA_MASK
	.align		4
.L_21:
        /*0058*/ 	.byte	0x03, 0x50
        /*005a*/ 	.short	0x0000


	//----- nvinfo : EIATTR_MAXREG_COUNT
	.align		4
        /*005c*/ 	.byte	0x03, 0x1b
        /*005e*/ 	.short	0x00ff


	//----- nvinfo : EIATTR_EXIT_INSTR_OFFSETS
	.align		4
        /*0060*/ 	.byte	0x04, 0x1c
        /*0062*/ 	.short	(.L_23 - .L_22)


	//   ....[0]....
.L_22:
        /*0064*/ 	.word	0x00000670


	//   ....[1]....
        /*0068*/ 	.word	0x00000690


	//----- nvinfo : EIATTR_REQNTID
	.align		4
.L_23:
        /*006c*/ 	.byte	0x04, 0x10
        /*006e*/ 	.short	(.L_25 - .L_24)
.L_24:
        /*0070*/ 	.word	0x00000080
        /*0074*/ 	.word	0x00000001
        /*0078*/ 	.word	0x00000001


	//----- nvinfo : EIATTR_CBANK_PARAM_SIZE
	.align		4
.L_25:
        /*007c*/ 	.byte	0x03, 0x19
        /*007e*/ 	.short	0x0024


	//----- nvinfo : EIATTR_PARAM_CBANK
	.align		4
        /*0080*/ 	.byte	0x04, 0x0a
        /*0082*/ 	.short	(.L_27 - .L_26)
	.align		4
.L_26:
        /*0084*/ 	.word	index@(.nv.constant0.triton_poi_fused_add_div_mean_mul_relu_std_sub_0)
        /*0088*/ 	.short	0x0210
        /*008a*/ 	.short	0x0024


	//----- nvinfo : EIATTR_SW_WAR
	.align		4
.L_27:
        /*008c*/ 	.byte	0x04, 0x36
        /*008e*/ 	.short	(.L_29 - .L_28)
.L_28:
        /*0090*/ 	.word	0x00000008
.L_29:


//--------------------- .nv.callgraph             --------------------------
	.section	.nv.callgraph,"",@"SHT_CUDA_CALLGRAPH"
	.align	4
	.sectionentsize	8
	.align		4
        /*0000*/ 	.word	0x00000000
	.align		4
        /*0004*/ 	.word	0xffffffff
	.align		4
        /*0008*/ 	.word	0x00000000
	.align		4
        /*000c*/ 	.word	0xfffffffe
	.align		4
        /*0010*/ 	.word	0x00000000
	.align		4
        /*0014*/ 	.word	0xfffffffd
	.align		4
        /*0018*/ 	.word	0x00000000
	.align		4
        /*001c*/ 	.word	0xfffffffc


//--------------------- .nv.constant4             --------------------------
	.section	.nv.constant4,"a",@progbits
	.align	8
	.align		8
.nv.constant4:
        /*0000*/ 	.dword	_$_str
	.align		8
        /*0008*/ 	.dword	_$_str_$_2


//--------------------- .text.triton_poi_fused_add_div_mean_mul_relu_std_sub_0 --------------------------
	.section	.text.triton_poi_fused_add_div_mean_mul_relu_std_sub_0,"ax",@progbits
	.align	128
        .global         triton_poi_fused_add_div_mean_mul_relu_std_sub_0
        .type           triton_poi_fused_add_div_mean_mul_relu_std_sub_0,@function
        .size           triton_poi_fused_add_div_mean_mul_relu_std_sub_0,(.L_x_1 - triton_poi_fused_add_div_mean_mul_relu_std_sub_0)
        .other          triton_poi_fused_add_div_mean_mul_relu_std_sub_0,@"STO_CUDA_ENTRY STV_DEFAULT"
triton_poi_fused_add_div_mean_mul_relu_std_sub_0:
.text.triton_poi_fused_add_div_mean_mul_relu_std_sub_0:
[----:B------:R-:W0:Y:S02]  /*0000*/  LDC R1, c[0x0][0x28] ;  /* 0x00000a00ff017b82 */ /* 0x000e240000000800 */
[----:B------:R-:W1:Y:S01]  /*0010*/  S2R R0, SR_TID.X ;  /* 0x0000000000007919 */ /* 0x000e620000002100 */
[----:B------:R-:W2:Y:S01]  /*0020*/  LDC.64 R4, c[0x0][0x220] ;  /* 0x00008800ff047b82 */ /* 0x000ea20000000a00 */
[----:B------:R-:W-:Y:S02]  /*0030*/  CS2R R14, SRZ ;  /* 0x00000000000e7805 */ /* 0x000fe4000001ff00 */
[----:B------:R-:W-:Y:S01]  /*0040*/  CS2R R16, SRZ ;  /* 0x0000000000107805 */ /* 0x000fe2000001ff00 */
[----:B------:R-:W3:Y:S01]  /*0050*/  S2R R3, SR_CTAID.X ;  /* 0x0000000000037919 */ /* 0x000ee20000002500 */
[----:B------:R-:W-:Y:S01]  /*0060*/  ULDC.64 UR4, c[0x0][0x208] ;  /* 0x0000820000047ab9 */ /* 0x000fe20000000a00 */
[----:B------:R-:W-:Y:S02]  /*0070*/  CS2R R12, SRZ ;  /* 0x00000000000c7805 */ /* 0x000fe4000001ff00 */
[----:B------:R-:W-:Y:S01]  /*0080*/  CS2R R8, SRZ ;  /* 0x0000000000087805 */ /* 0x000fe2000001ff00 */
[----:B------:R-:W4:Y:S08]  /*0090*/  LDC.64 R10, c[0x0][0x218] ;  /* 0x00008600ff0a7b82 */ /* 0x000f300000000a00 */
[----:B------:R-:W5:Y:S01]  /*00a0*/  LDC.64 R6, c[0x0][0x228] ;  /* 0x00008a00ff067b82 */ /* 0x000f620000000a00 */
[----:B-1----:R-:W-:-:S04]  /*00b0*/  SHF.L.U32 R0, R0, 0x1, RZ ;  /* 0x0000000100007819 */ /* 0x002fc800000006ff */
[----:B------:R-:W-:-:S04]  /*00c0*/  LOP3.LUT R0, R0, 0xfe, RZ, 0xc0, !PT ;  /* 0x000000fe00007812 */ /* 0x000fc800078ec0ff */
[----:B---3--:R-:W-:-:S04]  /*00d0*/  LEA R0, R3, R0, 0x8 ;  /* 0x0000000003007211 */ /* 0x008fc800078e40ff */
[----:B------:R-:W-:Y:S02]  /*00e0*/  SHF.R.S32.HI R3, RZ, 0x1f, R0 ;  /* 0x0000001fff037819 */ /* 0x000fe40000011400 */
[----:B------:R-:W-:Y:S02]  /*00f0*/  ISETP.GE.AND P0, PT, R0, 0x100, PT ;  /* 0x000001000000780c */ /* 0x000fe40003f06270 */
[----:B------:R-:W-:-:S04]  /*0100*/  LEA.HI R3, R3, R0, RZ, 0x2 ;  /* 0x0000000003037211 */ /* 0x000fc800078f10ff */
[----:B------:R-:W-:-:S05]  /*0110*/  LOP3.LUT R23, R3, 0xfffffffc, RZ, 0xc0, !PT ;  /* 0xfffffffc03177812 */ /* 0x000fca00078ec0ff */
[----:B--2---:R-:W-:-:S05]  /*0120*/  IMAD.WIDE R20, R23, 0x4, R4 ;  /* 0x0000000417147825 */ /* 0x004fca00078e0204 */
[----:B------:R-:W2:Y:S04]  /*0130*/  @!P0 LDG.E.EL R15, desc[UR4][R20.64] ;  /* 0x00000004140f8981 */ /* 0x000ea8000c2e1900 */
[----:B------:R-:W3:Y:S04]  /*0140*/  @!P0 LDG.E.EL R17, desc[UR4][R20.64+0x4] ;  /* 0x0000040414118981 */ /* 0x000ee8000c2e1900 */
[----:B------:R-:W3:Y:S04]  /*0150*/  @!P0 LDG.E.EL R13, desc[UR4][R20.64+0x8] ;  /* 0x00000804140d8981 */ /* 0x000ee8000c2e1900 */
[----:B------:R-:W3:Y:S04]  /*0160*/  @!P0 LDG.E.EL R16, desc[UR4][R20.64] ;  /* 0x0000000414108981 */ /* 0x000ee8000c2e1900 */
[----:B------:R-:W3:Y:S04]  /*0170*/  @!P0 LDG.E.EL R12, desc[UR4][R20.64+0x4] ;  /* 0x00000404140c8981 */ /* 0x000ee8000c2e1900 */
[----:B------:R-:W3:Y:S04]  /*0180*/  @!P0 LDG.E.EL R14, desc[UR4][R20.64+0xc] ;  /* 0x00000c04140e8981 */ /* 0x000ee8000c2e1900 */
[----:B------:R-:W3:Y:S04]  /*0190*/  @!P0 LDG.E.EL R9, desc[UR4][R20.64+0x8] ;  /* 0x0000080414098981 */ /* 0x000ee8000c2e1900 */
[----:B------:R5:W3:Y:S01]  /*01a0*/  @!P0 LDG.E.EL R8, desc[UR4][R20.64+0xc] ;  /* 0x00000c0414088981 */ /* 0x000ae2000c2e1900 */
[----:B------:R-:W-:Y:S01]  /*01b0*/  CS2R R2, SRZ ;  /* 0x0000000000027805 */ /* 0x000fe2000001ff00 */
[----:B------:R-:W-:Y:S01]  /*01c0*/  IMAD.WIDE R18, R0, 0x4, R4 ;  /* 0x0000000400127825 */ /* 0x000fe200078e0204 */
[----:B------:R-:W-:-:S04]  /*01d0*/  IADD3 R23, R0, -R23, RZ ;  /* 0x8000001700177210 */ /* 0x000fc80007ffe0ff */
[----:B------:R1:W3:Y:S01]  /*01e0*/  @!P0 LDG.E.64 R2, desc[UR4][R18.64] ;  /* 0x0000000412028981 */ /* 0x0002e2000c1e1b00 */
[----:B------:R-:W-:Y:S01]  /*01f0*/  CS2R R4, SRZ ;  /* 0x0000000000047805 */ /* 0x000fe2000001ff00 */
[----:B----4-:R-:W-:-:S04]  /*0200*/  IMAD.WIDE R10, R23, 0x4, R10 ;  /* 0x00000004170a7825 */ /* 0x010fc800078e020a */
[----:B-----5:R-:W-:Y:S01]  /*0210*/  IMAD.WIDE R20, R23, 0x4, R6 ;  /* 0x0000000417147825 */ /* 0x020fe200078e0206 */
[----:B------:R4:W5:Y:S01]  /*0220*/  @!P0 LDG.E.EL.64 R4, desc[UR4][R10.64] ;  /* 0x000000040a048981 */ /* 0x000962000c2e1b00 */
[----:B------:R-:W-:-:S06]  /*0230*/  CS2R R6, SRZ ;  /* 0x0000000000067805 */ /* 0x000fcc000001ff00 */
[----:B------:R-:W5:Y:S01]  /*0240*/  @!P0 LDG.E.EL.64 R6, desc[UR4][R20.64] ;  /* 0x0000000414068981 */ /* 0x000f62000c2e1b00 */
[----:B--2---:R-:W-:Y:S02]  /*0250*/  FSETP.GEU.AND P4, PT, R15, RZ, PT ;  /* 0x000000ff0f00720b */ /* 0x004fe40003f8e000 */
[----:B---3--:R-:W-:Y:S02]  /*0260*/  FSETP.GEU.AND P5, PT, R17, RZ, PT ;  /* 0x000000ff1100720b */ /* 0x008fe40003fae000 */
[----:B-1----:R-:W-:Y:S02]  /*0270*/  FSEL R18, R15, RZ, P4 ;  /* 0x000000ff0f127208 */ /* 0x002fe40002000000 */
[----:B------:R-:W-:Y:S02]  /*0280*/  FSETP.GEU.AND P3, PT, R13, RZ, PT ;  /* 0x000000ff0d00720b */ /* 0x000fe40003f6e000 */
[----:B------:R-:W-:Y:S02]  /*0290*/  FSEL R22, R17, RZ, P5 ;  /* 0x000000ff11167208 */ /* 0x000fe40002800000 */
[----:B------:R-:W-:-:S02]  /*02a0*/  FSETP.GEU.AND P1, PT, R16, RZ, PT ;  /* 0x000000ff1000720b */ /* 0x000fc40003f2e000 */
[----:B------:R-:W-:Y:S02]  /*02b0*/  FSEL R13, R13, RZ, P3 ;  /* 0x000000ff0d0d7208 */ /* 0x000fe40001800000 */
[----:B------:R-:W-:Y:S01]  /*02c0*/  FSETP.GEU.AND P2, PT, R12, RZ, PT ;  /* 0x000000ff0c00720b */ /* 0x000fe20003f4e000 */
[----:B----4-:R-:W-:Y:S01]  /*02d0*/  FADD R10, R18, R22 ;  /* 0x00000016120a7221 */ /* 0x010fe20000000000 */
[----:B------:R-:W-:Y:S02]  /*02e0*/  FSEL R16, R16, RZ, P1 ;  /* 0x000000ff10107208 */ /* 0x000fe40000800000 */
[----:B------:R-:W-:Y:S02]  /*02f0*/  FSETP.GEU.AND P5, PT, R14, RZ, PT ;  /* 0x000000ff0e00720b */ /* 0x000fe40003fae000 */
[----:B------:R-:W-:Y:S02]  /*0300*/  FSEL R12, R12, RZ, P2 ;  /* 0x000000ff0c0c7208 */ /* 0x000fe40001000000 */
[----:B------:R-:W-:Y:S01]  /*0310*/  FSETP.GEU.AND P4, PT, R9, RZ, PT ;  /* 0x000000ff0900720b */ /* 0x000fe20003f8e000 */
[----:B------:R-:W-:Y:S01]  /*0320*/  FADD R15, R10, R13 ;  /* 0x0000000d0a0f7221 */ /* 0x000fe20000000000 */
[----:B------:R-:W-:Y:S01]  /*0330*/  FSEL R14, R14, RZ, P5 ;  /* 0x000000ff0e0e7208 */ /* 0x000fe20002800000 */
[----:B------:R-:W-:Y:S01]  /*0340*/  FADD R11, R16, R12 ;  /* 0x0000000c100b7221 */ /* 0x000fe20000000000 */
[----:B------:R-:W-:-:S02]  /*0350*/  FSETP.GEU.AND P1, PT, R8, RZ, PT ;  /* 0x000000ff0800720b */ /* 0x000fc40003f2e000 */
[----:B------:R-:W-:Y:S01]  /*0360*/  FSEL R10, R9, RZ, P4 ;  /* 0x000000ff090a7208 */ /* 0x000fe20002000000 */
[----:B------:R-:W-:Y:S01]  /*0370*/  FADD R9, R15, R14 ;  /* 0x0000000e0f097221 */ /* 0x000fe20000000000 */
[----:B------:R-:W-:-:S03]  /*0380*/  FSEL R8, R8, RZ, P1 ;  /* 0x000000ff08087208 */ /* 0x000fc60000800000 */
[----:B------:R-:W-:Y:S01]  /*0390*/  FADD R11, R11, R10 ;  /* 0x0000000a0b0b7221 */ /* 0x000fe20000000000 */
[C---:B------:R-:W-:Y:S01]  /*03a0*/  FFMA R22, R9.reuse, -0.25, R22 ;  /* 0xbe80000009167823 */ /* 0x040fe20000000016 */
[----:B------:R-:W-:Y:S02]  /*03b0*/  FFMA R18, R9, -0.25, R18 ;  /* 0xbe80000009127823 */ /* 0x000fe40000000012 */
[----:B------:R-:W-:Y:S01]  /*03c0*/  FADD R11, R11, R8 ;  /* 0x000000080b0b7221 */ /* 0x000fe20000000000 */
[----:B------:R-:W-:-:S03]  /*03d0*/  FMUL R15, R22, R22 ;  /* 0x00000016160f7220 */ /* 0x000fc60000400000 */
[----:B------:R-:W-:Y:S01]  /*03e0*/  FFMA R12, R11, -0.25, R12 ;  /* 0xbe8000000b0c7823 */ /* 0x000fe2000000000c */
[----:B------:R-:W-:Y:S01]  /*03f0*/  FFMA R15, R18, R18, R15 ;  /* 0x00000012120f7223 */ /* 0x000fe2000000000f */
[----:B------:R-:W-:Y:S01]  /*0400*/  FFMA R18, R9, -0.25, R13 ;  /* 0xbe80000009127823 */ /* 0x000fe2000000000d */
[C---:B------:R-:W-:Y:S01]  /*0410*/  FFMA R16, R11.reuse, -0.25, R16 ;  /* 0xbe8000000b107823 */ /* 0x040fe20000000010 */
[----:B------:R-:W-:Y:S01]  /*0420*/  FMUL R13, R12, R12 ;  /* 0x0000000c0c0d7220 */ /* 0x000fe20000400000 */
[----:B------:R-:W-:-:S03]  /*0430*/  FFMA R10, R11, -0.25, R10 ;  /* 0xbe8000000b0a7823 */ /* 0x000fc6000000000a */
[----:B------:R-:W-:Y:S01]  /*0440*/  FFMA R13, R16, R16, R13 ;  /* 0x00000010100d7223 */ /* 0x000fe2000000000d */
[----:B------:R-:W-:Y:S01]  /*0450*/  FFMA R8, R11, -0.25, R8 ;  /* 0xbe8000000b087823 */ /* 0x000fe20000000008 */
[----:B------:R-:W-:Y:S02]  /*0460*/  FFMA R15, R18, R18, R15 ;  /* 0x00000012120f7223 */ /* 0x000fe4000000000f */
[----:B------:R-:W-:Y:S01]  /*0470*/  FFMA R13, R10, R10, R13 ;  /* 0x0000000a0a0d7223 */ /* 0x000fe2000000000d */
[----:B------:R-:W-:-:S03]  /*0480*/  FFMA R14, R9, -0.25, R14 ;  /* 0xbe800000090e7823 */ /* 0x000fc6000000000e */
[----:B------:R-:W-:Y:S01]  /*0490*/  FFMA R13, R8, R8, R13 ;  /* 0x00000008080d7223 */ /* 0x000fe2000000000d */
[----:B------:R-:W-:-:S03]  /*04a0*/  FFMA R15, R14, R14, R15 ;  /* 0x0000000e0e0f7223 */ /* 0x000fc6000000000f */
[----:B------:R-:W-:Y:S01]  /*04b0*/  FMUL R8, R13, 0.3333333432674407959 ;  /* 0x3eaaaaab0d087820 */ /* 0x000fe20000400000 */
[----:B------:R-:W-:Y:S01]  /*04c0*/  FMUL R15, R15, 0.3333333432674407959 ;  /* 0x3eaaaaab0f0f7820 */ /* 0x000fe20000400000 */
[----:B------:R-:W-:Y:S01]  /*04d0*/  FSETP.GEU.AND P4, PT, R2, RZ, PT ;  /* 0x000000ff0200720b */ /* 0x000fe20003f8e000 */
[----:B------:R-:W1:Y:S03]  /*04e0*/  LDC.64 R12, c[0x0][0x210] ;  /* 0x00008400ff0c7b82 */ /* 0x000e660000000a00 */
[----:B------:R-:W2:Y:S08]  /*04f0*/  MUFU.SQRT R8, R8 ;  /* 0x0000000800087308 */ /* 0x000eb00000002000 */
[----:B------:R-:W3:Y:S01]  /*0500*/  MUFU.SQRT R15, R15 ;  /* 0x0000000f000f7308 */ /* 0x000ee20000002000 */
[----:B--2---:R-:W-:-:S05]  /*0510*/  FADD R16, R8, 9.9999999747524270788e-07 ;  /* 0x358637bd08107421 */ /* 0x004fca0000000000 */
[----:B------:R-:W-:Y:S01]  /*0520*/  FSETP.GT.AND P2, PT, R16, 8.50705917302346158658e+37, PT ;  /* 0x7e8000001000780b */ /* 0x000fe20003f44000 */
[----:B---3--:R-:W-:-:S05]  /*0530*/  FADD R14, R15, 9.9999999747524270788e-07 ;  /* 0x358637bd0f0e7421 */ /* 0x008fca0000000000 */
[----:B------:R-:W-:Y:S02]  /*0540*/  FSETP.GT.AND P1, PT, R14, 8.50705917302346158658e+37, PT ;  /* 0x7e8000000e00780b */ /* 0x000fe40003f24000 */
[----:B------:R-:W-:-:S05]  /*0550*/  FSETP.GEU.AND P3, PT, R3, RZ, PT ;  /* 0x000000ff0300720b */ /* 0x000fca0003f6e000 */
[----:B------:R-:W-:Y:S01]  /*0560*/  @P2 FMUL R16, R16, 0.25 ;  /* 0x3e80000010102820 */ /* 0x000fe20000400000 */
[----:B------:R-:W-:Y:S02]  /*0570*/  FSEL R10, R2, RZ, P4 ;  /* 0x000000ff020a7208 */ /* 0x000fe40002000000 */
[----:B------:R-:W-:-:S03]  /*0580*/  FSEL R8, R3, RZ, P3 ;  /* 0x000000ff03087208 */ /* 0x000fc60001800000 */
[----:B------:R-:W-:Y:S01]  /*0590*/  @P1 FMUL R14, R14, 0.25 ;  /* 0x3e8000000e0e1820 */ /* 0x000fe20000400000 */
[----:B------:R-:W2:Y:S01]  /*05a0*/  MUFU.RCP R16, R16 ;  /* 0x0000001000107308 */ /* 0x000ea20000001000 */
[----:B------:R-:W-:Y:S01]  /*05b0*/  FFMA R9, R9, -0.25, R10 ;  /* 0xbe80000009097823 */ /* 0x000fe2000000000a */
[----:B------:R-:W-:-:S06]  /*05c0*/  FFMA R8, R11, -0.25, R8 ;  /* 0xbe8000000b087823 */ /* 0x000fcc0000000008 */
[----:B------:R-:W3:Y:S01]  /*05d0*/  MUFU.RCP R17, R14 ;  /* 0x0000000e00117308 */ /* 0x000ee20000001000 */
[----:B-----5:R-:W-:Y:S01]  /*05e0*/  FMUL R9, R9, R4 ;  /* 0x0000000409097220 */ /* 0x020fe20000400000 */
[----:B------:R-:W-:-:S03]  /*05f0*/  FMUL R8, R8, R5 ;  /* 0x0000000508087220 */ /* 0x000fc60000400000 */
[----:B------:R-:W-:Y:S01]  /*0600*/  @P1 FMUL R9, R9, 0.25 ;  /* 0x3e80000009091820 */ /* 0x000fe20000400000 */
[----:B------:R-:W-:-:S04]  /*0610*/  @P2 FMUL R8, R8, 0.25 ;  /* 0x3e80000008082820 */ /* 0x000fc80000400000 */
[----:B--2---:R-:W-:Y:S01]  /*0620*/  FFMA R8, R16, R8, R7 ;  /* 0x0000000810087223 */ /* 0x004fe20000000007 */
[----:B-1----:R-:W-:-:S04]  /*0630*/  IMAD.WIDE R12, R0, 0x4, R12 ;  /* 0x00000004000c7825 */ /* 0x002fc800078e020c */
[----:B---3--:R-:W-:Y:S01]  /*0640*/  FFMA R17, R17, R9, R6 ;  /* 0x0000000911117223 */ /* 0x008fe20000000006 */
[----:B------:R-:W-:-:S03]  /*0650*/  FADD R3, R8, R3 ;  /* 0x0000000308037221 */ /* 0x000fc60000000000 */
[----:B------:R-:W-:Y:S01]  /*0660*/  FADD R2, R17, R2 ;  /* 0x0000000211027221 */ /* 0x000fe20000000000 */
[----:B------:R-:W-:Y:S06]  /*0670*/  @P0 EXIT ;  /* 0x000000000000094d */ /* 0x000fec0003800000 */
[----:B------:R-:W-:Y:S01]  /*0680*/  STG.E.64 desc[UR4][R12.64], R2 ;  /* 0x000000020c007986 */ /* 0x000fe2000c101b04 */
[----:B------:R-:W-:Y:S05]  /*0690*/  EXIT ;  /* 0x000000000000794d */ /* 0x000fea0003800000 */
.L_x_0:
[----:B------:R-:W-:-:S00]  /*06a0*/  BRA `(.L_x_0) ;  /* 0xfffffffc00fc7947 */ /* 0x000fc0000383ffff */
[----:B------:R-:W-:-:S00]  /*06b0*/  NOP ;  /* 0x0000000000007918 */ /* 0x000fc00000000000 */
        /* <DEDUP_REMOVED lines=12> */
.L_x_1:


//--------------------- .nv.global.init           --------------------------
	.section	.nv.global.init,"aw",@progbits
.nv.global.init:
	.type		_$_str,@object
	.size		_$_str,(_$_str_$_2 - _$_str)
_$_str:
        /*0000*/ 	.byte	0x5f, 0x5f, 0x43, 0x55, 0x44, 0x41, 0x5f, 0x46, 0x54, 0x5a, 0x00
	.type		_$_str_$_2,@object
	.size		_$_str_$_2,(.L_1 - _$_str_$_2)
_$_str_$_2:
        /*000b*/ 	.byte	0x5f, 0x5f, 0x43, 0x55, 0x44, 0x41, 0x5f, 0x50, 0x52, 0x45, 0x43, 0x5f, 0x53, 0x51, 0x52, 0x54
        /*001b*/ 	.byte	0x00
.L_1:


//--------------------- .nv.constant0.triton_poi_fused_add_div_mean_mul_relu_std_sub_0 --------------------------
	.section	.nv.constant0.triton_poi_fused_add_div_mean_mul_relu_std_sub_0,"a",@progbits
	.sectionflags	@""
	.align	4
.nv.constant0.triton_poi_fused_add_div_mean_mul_relu_std_sub_0:
	.zero		564
